//
// Generated by NVIDIA NVVM Compiler
//
// Compiler Build ID: CL-36424714
// Cuda compilation tools, release 13.0, V13.0.88
// Based on NVVM 20.0.0
//

.version 9.0
.target sm_100
.address_size 64

	// .globl	_Z14modulateKernelPfS_i

.visible .entry _Z14modulateKernelPfS_i(
	.param .u64 .ptr .align 1 _Z14modulateKernelPfS_i_param_0,
	.param .u64 .ptr .align 1 _Z14modulateKernelPfS_i_param_1,
	.param .u32 _Z14modulateKernelPfS_i_param_2
)
{
	.reg .pred 	%p<7>;
	.reg .b32 	%r<31>;
	.reg .b32 	%f<23>;
	.reg .b64 	%rd<18>;

	ld.param.u64 	%rd3, [_Z14modulateKernelPfS_i_param_0];
	ld.param.u64 	%rd4, [_Z14modulateKernelPfS_i_param_1];
	ld.param.u32 	%r12, [_Z14modulateKernelPfS_i_param_2];
	cvta.to.global.u64 	%rd1, %rd3;
	cvta.to.global.u64 	%rd2, %rd4;
	mov.u32 	%r13, %ctaid.x;
	mov.u32 	%r14, %ntid.x;
	mov.u32 	%r15, %tid.x;
	mad.lo.s32 	%r29, %r13, %r14, %r15;
	mov.u32 	%r16, %nctaid.x;
	mul.lo.s32 	%r2, %r14, %r16;
	cvt.rn.f32.s32 	%f2, %r12;
	rcp.rn.f32 	%f1, %f2;
	setp.ge.s32 	%p1, %r29, %r12;
	@%p1 bra 	$L__BB0_7;
	add.s32 	%r17, %r29, %r2;
	max.s32 	%r18, %r12, %r17;
	setp.lt.s32 	%p2, %r17, %r12;
	selp.u32 	%r19, 1, 0, %p2;
	add.s32 	%r20, %r17, %r19;
	sub.s32 	%r21, %r18, %r20;
	div.u32 	%r22, %r21, %r2;
	add.s32 	%r3, %r22, %r19;
	and.b32  	%r23, %r3, 3;
	setp.eq.s32 	%p3, %r23, 3;
	@%p3 bra 	$L__BB0_4;
	add.s32 	%r24, %r3, 1;
	and.b32  	%r25, %r24, 3;
	neg.s32 	%r27, %r25;
$L__BB0_3:
	.pragma "nounroll";
	mul.wide.s32 	%rd5, %r29, 4;
	add.s64 	%rd6, %rd1, %rd5;
	add.s64 	%rd7, %rd2, %rd5;
	ld.global.f32 	%f3, [%rd7];
	mul.f32 	%f4, %f1, %f3;
	ld.global.f32 	%f5, [%rd6];
	mul.f32 	%f6, %f5, %f4;
	st.global.f32 	[%rd6], %f6;
	add.s32 	%r29, %r29, %r2;
	add.s32 	%r27, %r27, 1;
	setp.ne.s32 	%p4, %r27, 0;
	@%p4 bra 	$L__BB0_3;
$L__BB0_4:
	setp.lt.u32 	%p5, %r3, 3;
	@%p5 bra 	$L__BB0_7;
	mul.wide.s32 	%rd11, %r2, 4;
	shl.b32 	%r26, %r2, 2;
$L__BB0_6:
	mul.wide.s32 	%rd8, %r29, 4;
	add.s64 	%rd9, %rd2, %rd8;
	ld.global.f32 	%f7, [%rd9];
	mul.f32 	%f8, %f1, %f7;
	add.s64 	%rd10, %rd1, %rd8;
	ld.global.f32 	%f9, [%rd10];
	mul.f32 	%f10, %f9, %f8;
	st.global.f32 	[%rd10], %f10;
	add.s64 	%rd12, %rd9, %rd11;
	ld.global.f32 	%f11, [%rd12];
	mul.f32 	%f12, %f1, %f11;
	add.s64 	%rd13, %rd10, %rd11;
	ld.global.f32 	%f13, [%rd13];
	mul.f32 	%f14, %f13, %f12;
	st.global.f32 	[%rd13], %f14;
	add.s64 	%rd14, %rd12, %rd11;
	ld.global.f32 	%f15, [%rd14];
	mul.f32 	%f16, %f1, %f15;
	add.s64 	%rd15, %rd13, %rd11;
	ld.global.f32 	%f17, [%rd15];
	mul.f32 	%f18, %f17, %f16;
	st.global.f32 	[%rd15], %f18;
	add.s64 	%rd16, %rd14, %rd11;
	ld.global.f32 	%f19, [%rd16];
	mul.f32 	%f20, %f1, %f19;
	add.s64 	%rd17, %rd15, %rd11;
	ld.global.f32 	%f21, [%rd17];
	mul.f32 	%f22, %f21, %f20;
	st.global.f32 	[%rd17], %f22;
	add.s32 	%r29, %r26, %r29;
	setp.lt.s32 	%p6, %r29, %r12;
	@%p6 bra 	$L__BB0_6;
$L__BB0_7:
	ret;

}


// ===== COMPILED SASS (sm_100) =====

	.target	sm_100

	.elftype	@"ET_EXEC"


//--------------------- .note.nv.tkinfo           --------------------------
	.section	.note.nv.tkinfo,"",@"SHT_NOTE"
	.sectionflags	@"SHF_NOTE_NV_TKINFO"
	.tkinfo
        /*0018*/ 	.word	0x00000002
        /*0030*/ 	.string	""
        /*0030*/ 	.string	"ptxas"
        /*0030*/ 	.string	"Cuda compilation tools, release 13.0, V13.0.88"
        /*0030*/ 	.string	"Build cuda_13.0.r13.0/compiler.36424714_0"
        /*0030*/ 	.string	"-arch sm_100 -m 64 "



//--------------------- .note.nv.cuinfo           --------------------------
	.section	.note.nv.cuinfo,"",@"SHT_NOTE"
	.sectionflags	@"SHF_NOTE_NV_CUINFO"
        /*0018*/ 	.short	0x0002
        /*001a*/ 	.short	0x0064
        /*001c*/ 	.short	0x0082
	.zero		2


//--------------------- .nv.info                  --------------------------
	.section	.nv.info,"",@"SHT_CUDA_INFO"
	.align	4


	//----- nvinfo : EIATTR_REGCOUNT
	.align		4
        /*0000*/ 	.byte	0x04, 0x2f
        /*0002*/ 	.short	(.L_1 - .L_0)
	.align		4
.L_0:
        /*0004*/ 	.word	index@(_Z14modulateKernelPfS_i)
        /*0008*/ 	.word	0x00000016


	//----- nvinfo : EIATTR_FRAME_SIZE
	.align		4
.L_1:
        /*000c*/ 	.byte	0x04, 0x11
        /*000e*/ 	.short	(.L_3 - .L_2)
	.align		4
.L_2:
        /*0010*/ 	.word	index@($__internal_0_$__cuda_sm20_rcp_rn_f32_slowpath)
        /*0014*/ 	.word	0x00000000


	//----- nvinfo : EIATTR_FRAME_SIZE
	.align		4
.L_3:
        /*0018*/ 	.byte	0x04, 0x11
        /*001a*/ 	.short	(.L_5 - .L_4)
	.align		4
.L_4:
        /*001c*/ 	.word	index@(_Z14modulateKernelPfS_i)
        /*0020*/ 	.word	0x00000000


	//----- nvinfo : EIATTR_MIN_STACK_SIZE
	.align		4
.L_5:
        /*0024*/ 	.byte	0x04, 0x12
        /*0026*/ 	.short	(.L_7 - .L_6)
	.align		4
.L_6:
        /*0028*/ 	.word	index@(_Z14modulateKernelPfS_i)
        /*002c*/ 	.word	0x00000000
.L_7:


//--------------------- .nv.compat                --------------------------
	.section	.nv.compat,"",@"SHT_CUDA_COMPAT_INFO"
	.align	4
        /*0000*/ 	.byte	0x02, 0x09, 0x00, 0x00, 0x02, 0x02, 0x01, 0x00, 0x02, 0x05, 0x05, 0x00, 0x03, 0x07, 0x01, 0x01
        /*0010*/ 	.byte	0x02, 0x03, 0x00, 0x00, 0x02, 0x06, 0x01, 0x00, 0x04, 0x0b, 0x08, 0x00, 0x09, 0x00, 0x00, 0x00
        /*0020*/ 	.byte	0x00, 0x00, 0x00, 0x00


//--------------------- .nv.info._Z14modulateKernelPfS_i --------------------------
	.section	.nv.info._Z14modulateKernelPfS_i,"",@"SHT_CUDA_INFO"
	.sectionflags	@""
	.align	4


	//----- nvinfo : EIATTR_CUDA_API_VERSION
	.align		4
        /*0000*/ 	.byte	0x04, 0x37
        /*0002*/ 	.short	(.L_9 - .L_8)
.L_8:
        /*0004*/ 	.word	0x00000082


	//----- nvinfo : EIATTR_KPARAM_INFO
	.align		4
.L_9:
        /*0008*/ 	.byte	0x04, 0x17
        /*000a*/ 	.short	(.L_11 - .L_10)
.L_10:
        /*000c*/ 	.word	0x00000000
        /*0010*/ 	.short	0x0002
        /*0012*/ 	.short	0x0010
        /*0014*/ 	.byte	0x00, 0xf0, 0x11, 0x00


	//----- nvinfo : EIATTR_KPARAM_INFO
	.align		4
.L_11:
        /*0018*/ 	.byte	0x04, 0x17
        /*001a*/ 	.short	(.L_13 - .L_12)
.L_12:
        /*001c*/ 	.word	0x00000000
        /*0020*/ 	.short	0x0001
        /*0022*/ 	.short	0x0008
        /*0024*/ 	.byte	0x00, 0xf5, 0x21, 0x00


	//----- nvinfo : EIATTR_KPARAM_INFO
	.align		4
.L_13:
        /*0028*/ 	.byte	0x04, 0x17
        /*002a*/ 	.short	(.L_15 - .L_14)
.L_14:
        /*002c*/ 	.word	0x00000000
        /*0030*/ 	.short	0x0000
        /*0032*/ 	.short	0x0000
        /*0034*/ 	.byte	0x00, 0xf5, 0x21, 0x00


	//----- nvinfo : EIATTR_SPARSE_MMA_MASK
	.align		4
.L_15:
        /*0038*/ 	.byte	0x03, 0x50
        /*003a*/ 	.short	0x0000


	//----- nvinfo : EIATTR_MAXREG_COUNT
	.align		4
        /*003c*/ 	.byte	0x03, 0x1b
        /*003e*/ 	.short	0x00ff


	//----- nvinfo : EIATTR_MERCURY_ISA_VERSION
	.align		4
        /*0040*/ 	.byte	0x03, 0x5f
        /*0042*/ 	.short	0x0101


	//----- nvinfo : EIATTR_VRC_CTA_INIT_COUNT
	.align		4
        /*0044*/ 	.byte	0x02, 0x4a
	.zero		1
	.zero		1


	//----- nvinfo : EIATTR_EXIT_INSTR_OFFSETS
	.align		4
        /*0048*/ 	.byte	0x04, 0x1c
        /*004a*/ 	.short	(.L_17 - .L_16)


	//   ....[0]....
.L_16:
        /*004c*/ 	.word	0x00000160


	//   ....[1]....
        /*0050*/ 	.word	0x00000460


	//   ....[2]....
        /*0054*/ 	.word	0x00000680


	//----- nvinfo : EIATTR_CRS_STACK_SIZE
	.align		4
.L_17:
        /*0058*/ 	.byte	0x04, 0x1e
        /*005a*/ 	.short	(.L_19 - .L_18)
.L_18:
        /*005c*/ 	.word	0x00000000


	//----- nvinfo : EIATTR_CBANK_PARAM_SIZE
	.align		4
.L_19:
        /*0060*/ 	.byte	0x03, 0x19
        /*0062*/ 	.short	0x0014


	//----- nvinfo : EIATTR_PARAM_CBANK
	.align		4
        /*0064*/ 	.byte	0x04, 0x0a
        /*0066*/ 	.short	(.L_21 - .L_20)
	.align		4
.L_20:
        /*0068*/ 	.word	index@(.nv.constant0._Z14modulateKernelPfS_i)
        /*006c*/ 	.short	0x0380
        /*006e*/ 	.short	0x0014


	//----- nvinfo : EIATTR_SW_WAR
	.align		4
.L_21:
        /*0070*/ 	.byte	0x04, 0x36
        /*0072*/ 	.short	(.L_23 - .L_22)
.L_22:
        /*0074*/ 	.word	0x00000008
.L_23:


//--------------------- .nv.callgraph             --------------------------
	.section	.nv.callgraph,"",@"SHT_CUDA_CALLGRAPH"
	.align	4
	.sectionentsize	8
	.align		4
        /*0000*/ 	.word	0x00000000
	.align		4
        /*0004*/ 	.word	0xffffffff
	.align		4
        /*0008*/ 	.word	0x00000000
	.align		4
        /*000c*/ 	.word	0xfffffffe
	.align		4
        /*0010*/ 	.word	0x00000000
	.align		4
        /*0014*/ 	.word	0xfffffffd
	.align		4
        /*0018*/ 	.word	0x00000000
	.align		4
        /*001c*/ 	.word	0xfffffffc


//--------------------- .text._Z14modulateKernelPfS_i --------------------------
	.section	.text._Z14modulateKernelPfS_i,"ax",@progbits
	.align	128
        .global         _Z14modulateKernelPfS_i
        .type           _Z14modulateKernelPfS_i,@function
        .size           _Z14modulateKernelPfS_i,(.L_x_10 - _Z14modulateKernelPfS_i)
        .other          _Z14modulateKernelPfS_i,@"STO_CUDA_ENTRY STV_DEFAULT"
_Z14modulateKernelPfS_i:
.text._Z14modulateKernelPfS_i:
[----:B------:R-:W-:Y:S01]  /*0000*/  LDC R1, c[0x0][0x37c] ;  /* 0x0000df00ff017b82 */ /* 0x000fe20000000800 */
[----:B------:R-:W0:Y:S01]  /*0010*/  LDCU UR6, c[0x0][0x390] ;  /* 0x00007200ff0677ac */ /* 0x000e220008000800 */
[----:B------:R-:W1:Y:S06]  /*0020*/  S2R R3, SR_TID.X ;  /* 0x0000000000037919 */ /* 0x000e6c0000002100 */
[----:B------:R-:W1:Y:S08]  /*0030*/  S2UR UR4, SR_CTAID.X ;  /* 0x00000000000479c3 */ /* 0x000e700000002500 */
[----:B------:R-:W1:Y:S01]  /*0040*/  LDC R4, c[0x0][0x360] ;  /* 0x0000d800ff047b82 */ /* 0x000e620000000800 */
[----:B------:R-:W2:Y:S01]  /*0050*/  LDCU UR5, c[0x0][0x370] ;  /* 0x00006e00ff0577ac */ /* 0x000ea20008000800 */
[----:B0-----:R-:W-:-:S05]  /*0060*/  I2FP.F32.S32 R0, UR6 ;  /* 0x0000000600007c45 */ /* 0x001fca0008201400 */
[----:B------:R-:W-:-:S05]  /*0070*/  VIADD R2, R0, 0x1800000 ;  /* 0x0180000000027836 */ /* 0x000fca0000000000 */
[----:B------:R-:W-:-:S04]  /*0080*/  LOP3.LUT R2, R2, 0x7f800000, RZ, 0xc0, !PT ;  /* 0x7f80000002027812 */ /* 0x000fc800078ec0ff */
[----:B------:R-:W-:Y:S01]  /*0090*/  ISETP.GT.U32.AND P0, PT, R2, 0x1ffffff, PT ;  /* 0x01ffffff0200780c */ /* 0x000fe20003f04070 */
[C---:B-1----:R-:W-:Y:S02]  /*00a0*/  IMAD R3, R4.reuse, UR4, R3 ;  /* 0x0000000404037c24 */ /* 0x042fe4000f8e0203 */
[----:B--2---:R-:W-:-:S10]  /*00b0*/  IMAD R2, R4, UR5, RZ ;  /* 0x0000000504027c24 */ /* 0x004fd4000f8e02ff */
[----:B------:R-:W-:Y:S05]  /*00c0*/  @P0 BRA `(.L_x_0) ;  /* 0x00000000000c0947 */ /* 0x000fea0003800000 */
[----:B------:R-:W-:-:S07]  /*00d0*/  MOV R4, 0xf0 ;  /* 0x000000f000047802 */ /* 0x000fce0000000f00 */
[----:B------:R-:W-:Y:S05]  /*00e0*/  CALL.REL.NOINC `($__internal_0_$__cuda_sm20_rcp_rn_f32_slowpath) ;  /* 0x0000000400687944 */ /* 0x000fea0003c00000 */
[----:B------:R-:W-:Y:S05]  /*00f0*/  BRA `(.L_x_1) ;  /* 0x0000000000107947 */ /* 0x000fea0003800000 */
.L_x_0:
[----:B------:R-:W0:Y:S02]  /*0100*/  MUFU.RCP R5, R0 ;  /* 0x0000000000057308 */ /* 0x000e240000001000 */
[----:B0-----:R-:W-:-:S04]  /*0110*/  FFMA R4, R0, R5, -1 ;  /* 0xbf80000000047423 */ /* 0x001fc80000000005 */
[----:B------:R-:W-:-:S04]  /*0120*/  FADD.FTZ R4, -R4, -RZ ;  /* 0x800000ff04047221 */ /* 0x000fc80000010100 */
[----:B------:R-:W-:-:S07]  /*0130*/  FFMA R0, R5, R4, R5 ;  /* 0x0000000405007223 */ /* 0x000fce0000000005 */
.L_x_1:
[----:B------:R-:W0:Y:S02]  /*0140*/  LDCU UR6, c[0x0][0x390] ;  /* 0x00007200ff0677ac */ /* 0x000e240008000800 */
[----:B0-----:R-:W-:-:S13]  /*0150*/  ISETP.GE.AND P0, PT, R3, UR6, PT ;  /* 0x0000000603007c0c */ /* 0x001fda000bf06270 */
[----:B------:R-:W-:Y:S05]  /*0160*/  @P0 EXIT ;  /* 0x000000000000094d */ /* 0x000fea0003800000 */
[----:B------:R-:W0:Y:S01]  /*0170*/  I2F.U32.RP R9, R2 ;  /* 0x0000000200097306 */ /* 0x000e220000209000 */
[C---:B------:R-:W-:Y:S01]  /*0180*/  IMAD.IADD R6, R2.reuse, 0x1, R3 ;  /* 0x0000000102067824 */ /* 0x040fe200078e0203 */
[----:B------:R-:W-:Y:S01]  /*0190*/  IADD3 R11, PT, PT, RZ, -R2, RZ ;  /* 0x80000002ff0b7210 */ /* 0x000fe20007ffe0ff */
[----:B------:R-:W1:Y:S01]  /*01a0*/  LDCU.64 UR4, c[0x0][0x358] ;  /* 0x00006b00ff0477ac */ /* 0x000e620008000a00 */
[----:B------:R-:W-:Y:S01]  /*01b0*/  ISETP.NE.U32.AND P2, PT, R2, RZ, PT ;  /* 0x000000ff0200720c */ /* 0x000fe20003f45070 */
[----:B------:R-:W-:Y:S01]  /*01c0*/  BSSY.RECONVERGENT B0, `(.L_x_2) ;  /* 0x0000029000007945 */ /* 0x000fe20003800200 */
[C---:B------:R-:W-:Y:S02]  /*01d0*/  ISETP.GE.AND P0, PT, R6.reuse, UR6, PT ;  /* 0x0000000606007c0c */ /* 0x040fe4000bf06270 */
[----:B------:R-:W-:Y:S02]  /*01e0*/  VIMNMX R7, PT, PT, R6, UR6, !PT ;  /* 0x0000000606077c48 */ /* 0x000fe4000ffe0100 */
[----:B------:R-:W-:-:S04]  /*01f0*/  SEL R8, RZ, 0x1, P0 ;  /* 0x00000001ff087807 */ /* 0x000fc80000000000 */
[----:B------:R-:W-:Y:S01]  /*0200*/  IADD3 R7, PT, PT, R7, -R6, -R8 ;  /* 0x8000000607077210 */ /* 0x000fe20007ffe808 */
[----:B0-----:R-:W0:Y:S02]  /*0210*/  MUFU.RCP R9, R9 ;  /* 0x0000000900097308 */ /* 0x001e240000001000 */
[----:B0-----:R-:W-:-:S06]  /*0220*/  VIADD R4, R9, 0xffffffe ;  /* 0x0ffffffe09047836 */ /* 0x001fcc0000000000 */
[----:B------:R0:W2:Y:S02]  /*0230*/  F2I.FTZ.U32.TRUNC.NTZ R5, R4 ;  /* 0x0000000400057305 */ /* 0x0000a4000021f000 */
[----:B0-----:R-:W-:Y:S02]  /*0240*/  HFMA2 R4, -RZ, RZ, 0, 0 ;  /* 0x00000000ff047431 */ /* 0x001fe400000001ff */
[----:B--2---:R-:W-:-:S04]  /*0250*/  IMAD R11, R11, R5, RZ ;  /* 0x000000050b0b7224 */ /* 0x004fc800078e02ff */
[----:B------:R-:W-:-:S06]  /*0260*/  IMAD.HI.U32 R10, R5, R11, R4 ;  /* 0x0000000b050a7227 */ /* 0x000fcc00078e0004 */
[----:B------:R-:W-:-:S04]  /*0270*/  IMAD.HI.U32 R5, R10, R7, RZ ;  /* 0x000000070a057227 */ /* 0x000fc800078e00ff */
[----:B------:R-:W-:-:S04]  /*0280*/  IMAD.MOV R4, RZ, RZ, -R5 ;  /* 0x000000ffff047224 */ /* 0x000fc800078e0a05 */
[----:B------:R-:W-:-:S05]  /*0290*/  IMAD R7, R2, R4, R7 ;  /* 0x0000000402077224 */ /* 0x000fca00078e0207 */
[----:B------:R-:W-:-:S13]  /*02a0*/  ISETP.GE.U32.AND P0, PT, R7, R2, PT ;  /* 0x000000020700720c */ /* 0x000fda0003f06070 */
[----:B------:R-:W-:Y:S01]  /*02b0*/  @P0 IADD3 R7, PT, PT, -R2, R7, RZ ;  /* 0x0000000702070210 */ /* 0x000fe20007ffe1ff */
[----:B------:R-:W-:-:S03]  /*02c0*/  @P0 VIADD R5, R5, 0x1 ;  /* 0x0000000105050836 */ /* 0x000fc60000000000 */
[----:B------:R-:W-:-:S13]  /*02d0*/  ISETP.GE.U32.AND P1, PT, R7, R2, PT ;  /* 0x000000020700720c */ /* 0x000fda0003f26070 */
[----:B------:R-:W-:Y:S02]  /*02e0*/  @P1 IADD3 R5, PT, PT, R5, 0x1, RZ ;  /* 0x0000000105051810 */ /* 0x000fe40007ffe0ff */
[----:B------:R-:W-:-:S05]  /*02f0*/  @!P2 LOP3.LUT R5, RZ, R2, RZ, 0x33, !PT ;  /* 0x00000002ff05a212 */ /* 0x000fca00078e33ff */
[----:B------:R-:W-:-:S05]  /*0300*/  IMAD.IADD R8, R8, 0x1, R5 ;  /* 0x0000000108087824 */ /* 0x000fca00078e0205 */
[C---:B------:R-:W-:Y:S02]  /*0310*/  LOP3.LUT R4, R8.reuse, 0x3, RZ, 0xc0, !PT ;  /* 0x0000000308047812 */ /* 0x040fe400078ec0ff */
[----:B------:R-:W-:Y:S02]  /*0320*/  ISETP.GE.U32.AND P1, PT, R8, 0x3, PT ;  /* 0x000000030800780c */ /* 0x000fe40003f26070 */
[----:B------:R-:W-:-:S13]  /*0330*/  ISETP.NE.AND P0, PT, R4, 0x3, PT ;  /* 0x000000030400780c */ /* 0x000fda0003f05270 */
[----:B-1----:R-:W-:Y:S05]  /*0340*/  @!P0 BRA `(.L_x_3) ;  /* 0x0000000000408947 */ /* 0x002fea0003800000 */
[----:B------:R-:W0:Y:S01]  /*0350*/  LDC.64 R4, c[0x0][0x380] ;  /* 0x0000e000ff047b82 */ /* 0x000e220000000a00 */
[----:B------:R-:W-:-:S04]  /*0360*/  IADD3 R8, PT, PT, R8, 0x1, RZ ;  /* 0x0000000108087810 */ /* 0x000fc80007ffe0ff */
[----:B------:R-:W-:-:S03]  /*0370*/  LOP3.LUT R8, R8, 0x3, RZ, 0xc0, !PT ;  /* 0x0000000308087812 */ /* 0x000fc600078ec0ff */
[----:B------:R-:W1:Y:S02]  /*0380*/  LDC.64 R6, c[0x0][0x388] ;  /* 0x0000e200ff067b82 */ /* 0x000e640000000a00 */
[----:B------:R-:W-:-:S07]  /*0390*/  IMAD.MOV R12, RZ, RZ, -R8 ;  /* 0x000000ffff0c7224 */ /* 0x000fce00078e0a08 */
.L_x_4:
[----:B-1----:R-:W-:-:S04]  /*03a0*/  IMAD.WIDE R10, R3, 0x4, R6 ;  /* 0x00000004030a7825 */ /* 0x002fc800078e0206 */
[----:B0-2---:R-:W-:Y:S02]  /*03b0*/  IMAD.WIDE R8, R3, 0x4, R4 ;  /* 0x0000000403087825 */ /* 0x005fe400078e0204 */
[----:B------:R-:W2:Y:S04]  /*03c0*/  LDG.E R11, desc[UR4][R10.64] ;  /* 0x000000040a0b7981 */ /* 0x000ea8000c1e1900 */
[----:B------:R-:W3:Y:S01]  /*03d0*/  LDG.E R14, desc[UR4][R8.64] ;  /* 0x00000004080e7981 */ /* 0x000ee2000c1e1900 */
[----:B------:R-:W-:Y:S01]  /*03e0*/  IADD3 R12, PT, PT, R12, 0x1, RZ ;  /* 0x000000010c0c7810 */ /* 0x000fe20007ffe0ff */
[----:B------:R-:W-:-:S03]  /*03f0*/  IMAD.IADD R3, R2, 0x1, R3 ;  /* 0x0000000102037824 */ /* 0x000fc600078e0203 */
[----:B------:R-:W-:Y:S01]  /*0400*/  ISETP.NE.AND P0, PT, R12, RZ, PT ;  /* 0x000000ff0c00720c */ /* 0x000fe20003f05270 */
[----:B--2---:R-:W-:-:S04]  /*0410*/  FMUL R13, R11, R0 ;  /* 0x000000000b0d7220 */ /* 0x004fc80000400000 */
[----:B---3--:R-:W-:-:S05]  /*0420*/  FMUL R13, R13, R14 ;  /* 0x0000000e0d0d7220 */ /* 0x008fca0000400000 */
[----:B------:R2:W-:Y:S03]  /*0430*/  STG.E desc[UR4][R8.64], R13 ;  /* 0x0000000d08007986 */ /* 0x0005e6000c101904 */
[----:B------:R-:W-:Y:S05]  /*0440*/  @P0 BRA `(.L_x_4) ;  /* 0xfffffffc00d40947 */ /* 0x000fea000383ffff */
.L_x_3:
[----:B------:R-:W-:Y:S05]  /*0450*/  BSYNC.RECONVERGENT B0 ;  /* 0x0000000000007941 */ /* 0x000fea0003800200 */
.L_x_2:
[----:B------:R-:W-:Y:S05]  /*0460*/  @!P1 EXIT ;  /* 0x000000000000994d */ /* 0x000fea0003800000 */
.L_x_5:
[----:B------:R-:W2:Y:S08]  /*0470*/  LDC.64 R4, c[0x0][0x388] ;  /* 0x0000e200ff047b82 */ /* 0x000eb00000000a00 */
[----:B-1----:R-:W0:Y:S01]  /*0480*/  LDC.64 R6, c[0x0][0x380] ;  /* 0x0000e000ff067b82 */ /* 0x002e220000000a00 */
[----:B--2---:R-:W-:-:S05]  /*0490*/  IMAD.WIDE R8, R3, 0x4, R4 ;  /* 0x0000000403087825 */ /* 0x004fca00078e0204 */
[----:B------:R-:W2:Y:S01]  /*04a0*/  LDG.E R5, desc[UR4][R8.64] ;  /* 0x0000000408057981 */ /* 0x000ea2000c1e1900 */
[----:B0-----:R-:W-:-:S05]  /*04b0*/  IMAD.WIDE R12, R3, 0x4, R6 ;  /* 0x00000004030c7825 */ /* 0x001fca00078e0206 */
[----:B------:R-:W3:Y:S01]  /*04c0*/  LDG.E R4, desc[UR4][R12.64] ;  /* 0x000000040c047981 */ /* 0x000ee2000c1e1900 */
[----:B------:R-:W-:-:S04]  /*04d0*/  IMAD.WIDE R6, R2, 0x4, R12 ;  /* 0x0000000402067825 */ /* 0x000fc800078e020c */
[----:B--2---:R-:W-:-:S04]  /*04e0*/  FMUL R5, R5, R0 ;  /* 0x0000000005057220 */ /* 0x004fc80000400000 */
[----:B---3--:R-:W-:Y:S01]  /*04f0*/  FMUL R15, R5, R4 ;  /* 0x00000004050f7220 */ /* 0x008fe20000400000 */
[----:B------:R-:W-:-:S04]  /*0500*/  IMAD.WIDE R4, R2, 0x4, R8 ;  /* 0x0000000402047825 */ /* 0x000fc800078e0208 */
[----:B------:R0:W-:Y:S04]  /*0510*/  STG.E desc[UR4][R12.64], R15 ;  /* 0x0000000f0c007986 */ /* 0x0001e8000c101904 */
[----:B------:R-:W2:Y:S04]  /*0520*/  LDG.E R11, desc[UR4][R4.64] ;  /* 0x00000004040b7981 */ /* 0x000ea8000c1e1900 */
        /* <DEDUP_REMOVED lines=9> */
[----:B0-----:R-:W-:-:S04]  /*05c0*/  IMAD.WIDE R12, R2, 0x4, R10 ;  /* 0x00000004020c7825 */ /* 0x001fc800078e020a */
[----:B--2---:R-:W-:-:S04]  /*05d0*/  FMUL R19, R19, R0 ;  /* 0x0000000013137220 */ /* 0x004fc80000400000 */
[----:B---3--:R-:W-:-:S05]  /*05e0*/  FMUL R19, R19, R14 ;  /* 0x0000000e13137220 */ /* 0x008fca0000400000 */
[----:B------:R1:W-:Y:S04]  /*05f0*/  STG.E desc[UR4][R10.64], R19 ;  /* 0x000000130a007986 */ /* 0x0003e8000c101904 */
[----:B------:R-:W2:Y:S04]  /*0600*/  LDG.E R5, desc[UR4][R4.64] ;  /* 0x0000000404057981 */ /* 0x000ea8000c1e1900 */
[----:B------:R-:W3:Y:S01]  /*0610*/  LDG.E R15, desc[UR4][R12.64] ;  /* 0x000000040c0f7981 */ /* 0x000ee2000c1e1900 */
[----:B------:R-:W-:-:S04]  /*0620*/  LEA R3, R2, R3, 0x2 ;  /* 0x0000000302037211 */ /* 0x000fc800078e10ff */
[----:B------:R-:W-:Y:S01]  /*0630*/  ISETP.GE.AND P0, PT, R3, UR6, PT ;  /* 0x0000000603007c0c */ /* 0x000fe2000bf06270 */
[----:B--2---:R-:W-:-:S04]  /*0640*/  FMUL R14, R5, R0 ;  /* 0x00000000050e7220 */ /* 0x004fc80000400000 */
[----:B---3--:R-:W-:-:S05]  /*0650*/  FMUL R15, R14, R15 ;  /* 0x0000000f0e0f7220 */ /* 0x008fca0000400000 */
[----:B------:R1:W-:Y:S03]  /*0660*/  STG.E desc[UR4][R12.64], R15 ;  /* 0x0000000f0c007986 */ /* 0x0003e6000c101904 */
[----:B------:R-:W-:Y:S05]  /*0670*/  @!P0 BRA `(.L_x_5) ;  /* 0xfffffffc007c8947 */ /* 0x000fea000383ffff */
[----:B------:R-:W-:Y:S05]  /*0680*/  EXIT ;  /* 0x000000000000794d */ /* 0x000fea0003800000 */
        .weak           $__internal_0_$__cuda_sm20_rcp_rn_f32_slowpath
        .type           $__internal_0_$__cuda_sm20_rcp_rn_f32_slowpath,@function
        .size           $__internal_0_$__cuda_sm20_rcp_rn_f32_slowpath,(.L_x_10 - $__internal_0_$__cuda_sm20_rcp_rn_f32_slowpath)
$__internal_0_$__cuda_sm20_rcp_rn_f32_slowpath:
[----:B------:R-:W-:-:S05]  /*0690*/  IMAD.SHL.U32 R5, R0, 0x2, RZ ;  /* 0x0000000200057824 */ /* 0x000fca00078e00ff */
[----:B------:R-:W-:-:S04]  /*06a0*/  SHF.R.U32.HI R5, RZ, 0x18, R5 ;  /* 0x00000018ff057819 */ /* 0x000fc80000011605 */
[----:B------:R-:W-:-:S13]  /*06b0*/  ISETP.NE.U32.AND P0, PT, R5, RZ, PT ;  /* 0x000000ff0500720c */ /* 0x000fda0003f05070 */
[----:B------:R-:W-:Y:S05]  /*06c0*/  @P0 BRA `(.L_x_6) ;  /* 0x00000000002c0947 */ /* 0x000fea0003800000 */
[----:B------:R-:W-:-:S04]  /*06d0*/  SHF.L.U32 R5, R0, 0x1, RZ ;  /* 0x0000000100057819 */ /* 0x000fc800000006ff */
[----:B------:R-:W-:-:S13]  /*06e0*/  ISETP.NE.AND P0, PT, R5, RZ, PT ;  /* 0x000000ff0500720c */ /* 0x000fda0003f05270 */
[----:B------:R2:W3:Y:S01]  /*06f0*/  @!P0 MUFU.RCP R5, R0 ;  /* 0x0000000000058308 */ /* 0x0004e20000001000 */
[----:B------:R-:W-:Y:S05]  /*0700*/  @!P0 BRA `(.L_x_7) ;  /* 0x0000000000a48947 */ /* 0x000fea0003800000 */
[----:B------:R-:W-:-:S04]  /*0710*/  FFMA R6, R0, 1.84467440737095516160e+19, RZ ;  /* 0x5f80000000067823 */ /* 0x000fc800000000ff */
[----:B---3--:R-:W2:Y:S02]  /*0720*/  MUFU.RCP R5, R6 ;  /* 0x0000000600057308 */ /* 0x008ea40000001000 */
[----:B--2---:R-:W-:-:S04]  /*0730*/  FFMA R0, R6, R5, -1 ;  /* 0xbf80000006007423 */ /* 0x004fc80000000005 */
[----:B------:R-:W-:-:S04]  /*0740*/  FADD.FTZ R0, -R0, -RZ ;  /* 0x800000ff00007221 */ /* 0x000fc80000010100 */
[----:B------:R-:W-:-:S04]  /*0750*/  FFMA R0, R5, R0, R5 ;  /* 0x0000000005007223 */ /* 0x000fc80000000005 */
[----:B------:R-:W-:Y:S01]  /*0760*/  FFMA R5, R0, 1.84467440737095516160e+19, RZ ;  /* 0x5f80000000057823 */ /* 0x000fe200000000ff */
[----:B------:R-:W-:Y:S06]  /*0770*/  BRA `(.L_x_7) ;  /* 0x0000000000887947 */ /* 0x000fec0003800000 */
.L_x_6:
[----:B------:R-:W-:-:S05]  /*0780*/  VIADD R6, R5, 0xffffff03 ;  /* 0xffffff0305067836 */ /* 0x000fca0000000000 */
[----:B------:R-:W-:-:S13]  /*0790*/  ISETP.GT.U32.AND P0, PT, R6, 0x1, PT ;  /* 0x000000010600780c */ /* 0x000fda0003f04070 */
[----:B------:R-:W-:Y:S05]  /*07a0*/  @P0 BRA `(.L_x_8) ;  /* 0x0000000000780947 */ /* 0x000fea0003800000 */
[----:B------:R-:W-:Y:S02]  /*07b0*/  LOP3.LUT R7, R0, 0x7fffff, RZ, 0xc0, !PT ;  /* 0x007fffff00077812 */ /* 0x000fe400078ec0ff */
[----:B------:R-:W-:Y:S02]  /*07c0*/  MOV R11, 0x3 ;  /* 0x00000003000b7802 */ /* 0x000fe40000000f00 */
[----:B------:R-:W-:Y:S02]  /*07d0*/  LOP3.LUT R7, R7, 0x3f800000, RZ, 0xfc, !PT ;  /* 0x3f80000007077812 */ /* 0x000fe400078efcff */
[----:B------:R-:W-:Y:S02]  /*07e0*/  SHF.L.U32 R12, R11, R6, RZ ;  /* 0x000000060b0c7219 */ /* 0x000fe400000006ff */
[----:B------:R-:W0:Y:S02]  /*07f0*/  MUFU.RCP R8, R7 ;  /* 0x0000000700087308 */ /* 0x000e240000001000 */
[----:B0-----:R-:W-:-:S04]  /*0800*/  FFMA R9, R7, R8, -1 ;  /* 0xbf80000007097423 */ /* 0x001fc80000000008 */
[----:B------:R-:W-:-:S04]  /*0810*/  FADD.FTZ R9, -R9, -RZ ;  /* 0x800000ff09097221 */ /* 0x000fc80000010100 */
[CCC-:B------:R-:W-:Y:S01]  /*0820*/  FFMA.RM R10, R8.reuse, R9.reuse, R8.reuse ;  /* 0x00000009080a7223 */ /* 0x1c0fe20000004008 */
[----:B------:R-:W-:-:S04]  /*0830*/  FFMA.RP R9, R8, R9, R8 ;  /* 0x0000000908097223 */ /* 0x000fc80000008008 */
[C---:B------:R-:W-:Y:S02]  /*0840*/  LOP3.LUT R8, R10.reuse, 0x7fffff, RZ, 0xc0, !PT ;  /* 0x007fffff0a087812 */ /* 0x040fe400078ec0ff */
[----:B------:R-:W-:Y:S02]  /*0850*/  FSETP.NEU.FTZ.AND P0, PT, R10, R9, PT ;  /* 0x000000090a00720b */ /* 0x000fe40003f1d000 */
[----:B------:R-:W-:Y:S02]  /*0860*/  LOP3.LUT R9, R8, 0x800000, RZ, 0xfc, !PT ;  /* 0x0080000008097812 */ /* 0x000fe400078efcff */
[----:B------:R-:W-:Y:S02]  /*0870*/  SEL R8, RZ, 0xffffffff, !P0 ;  /* 0xffffffffff087807 */ /* 0x000fe40004000000 */
[----:B------:R-:W-:-:S03]  /*0880*/  LOP3.LUT R7, R12, R9, RZ, 0xc0, !PT ;  /* 0x000000090c077212 */ /* 0x000fc600078ec0ff */
[----:B------:R-:W-:Y:S01]  /*0890*/  IMAD.MOV R8, RZ, RZ, -R8 ;  /* 0x000000ffff087224 */ /* 0x000fe200078e0a08 */
[----:B------:R-:W-:-:S04]  /*08a0*/  SHF.R.U32.HI R7, RZ, R6, R7 ;  /* 0x00000006ff077219 */ /* 0x000fc80000011607 */
[----:B------:R-:W-:Y:S02]  /*08b0*/  LOP3.LUT P1, RZ, R8, R6, R9, 0xf8, !PT ;  /* 0x0000000608ff7212 */ /* 0x000fe4000782f809 */
[C---:B------:R-:W-:Y:S02]  /*08c0*/  LOP3.LUT P0, RZ, R7.reuse, 0x1, RZ, 0xc0, !PT ;  /* 0x0000000107ff7812 */ /* 0x040fe4000780c0ff */
[----:B------:R-:W-:-:S04]  /*08d0*/  LOP3.LUT P2, RZ, R7, 0x2, RZ, 0xc0, !PT ;  /* 0x0000000207ff7812 */ /* 0x000fc8000784c0ff */
[----:B------:R-:W-:Y:S02]  /*08e0*/  PLOP3.LUT P0, PT, P0, P1, P2, 0xe0, 0x0 ;  /* 0x000000000000781c */ /* 0x000fe40000703c20 */
[----:B------:R-:W-:Y:S02]  /*08f0*/  LOP3.LUT P1, RZ, R0, 0x7fffff, RZ, 0xc0, !PT ;  /* 0x007fffff00ff7812 */ /* 0x000fe4000782c0ff */
[----:B------:R-:W-:-:S04]  /*0900*/  SEL R6, RZ, 0x1, !P0 ;  /* 0x00000001ff067807 */ /* 0x000fc80004000000 */
[----:B------:R-:W-:-:S04]  /*0910*/  IADD3 R6, PT, PT, -R6, RZ, RZ ;  /* 0x000000ff06067210 */ /* 0x000fc80007ffe1ff */
[----:B------:R-:W-:Y:S01]  /*0920*/  ISETP.GE.AND P0, PT, R6, RZ, PT ;  /* 0x000000ff0600720c */ /* 0x000fe20003f06270 */
[----:B------:R-:W-:-:S05]  /*0930*/  VIADD R6, R5, 0xffffff04 ;  /* 0xffffff0405067836 */ /* 0x000fca0000000000 */
[----:B------:R-:W-:-:S07]  /*0940*/  SHF.R.U32.HI R5, RZ, R6, R9 ;  /* 0x00000006ff057219 */ /* 0x000fce0000011609 */
[----:B------:R-:W-:-:S05]  /*0950*/  @!P0 IADD3 R5, PT, PT, R5, 0x1, RZ ;  /* 0x0000000105058810 */ /* 0x000fca0007ffe0ff */
[----:B------:R-:W-:-:S05]  /*0960*/  @!P1 IMAD.SHL.U32 R5, R5, 0x2, RZ ;  /* 0x0000000205059824 */ /* 0x000fca00078e00ff */
[----:B------:R-:W-:Y:S01]  /*0970*/  LOP3.LUT R5, R5, 0x80000000, R0, 0xf8, !PT ;  /* 0x8000000005057812 */ /* 0x000fe200078ef800 */
[----:B------:R-:W-:Y:S06]  /*0980*/  BRA `(.L_x_7) ;  /* 0x0000000000047947 */ /* 0x000fec0003800000 */
.L_x_8:
[----:B------:R0:W1:Y:S02]  /*0990*/  MUFU.RCP R5, R0 ;  /* 0x0000000000057308 */ /* 0x0000640000001000 */
.L_x_7:
[----:B0123--:R-:W-:Y:S01]  /*09a0*/  MOV R0, R5 ;  /* 0x0000000500007202 */ /* 0x00ffe20000000f00 */
[----:B------:R-:W-:-:S04]  /*09b0*/  IMAD.MOV.U32 R5, RZ, RZ, 0x0 ;  /* 0x00000000ff057424 */ /* 0x000fc800078e00ff */
[----:B------:R-:W-:Y:S05]  /*09c0*/  RET.REL.NODEC R4 `(_Z14modulateKernelPfS_i) ;  /* 0xfffffff4048c7950 */ /* 0x000fea0003c3ffff */
.L_x_9:
[----:B------:R-:W-:-:S00]  /*09d0*/  BRA `(.L_x_9) ;  /* 0xfffffffc00fc7947 */ /* 0x000fc0000383ffff */
[----:B------:R-:W-:-:S00]  /*09e0*/  NOP ;  /* 0x0000000000007918 */ /* 0x000fc00000000000 */
        /* <DEDUP_REMOVED lines=9> */
.L_x_10:


//--------------------- .nv.shared.reserved.0     --------------------------
	.section	.nv.shared.reserved.0,"aw",@nobits
	.weak		__nv_reservedSMEM_offset_0_alias
	.size		__nv_reservedSMEM_offset_0_alias, 0, 64
	.other		__nv_reservedSMEM_offset_0_alias,@"STO_CUDA_RESERVED_SHARED STV_DEFAULT"
__nv_reservedSMEM_offset_0_alias:
	.zero		0
	.zero		64


//--------------------- .nv.constant0._Z14modulateKernelPfS_i --------------------------
	.section	.nv.constant0._Z14modulateKernelPfS_i,"a",@progbits
	.sectionflags	@""
	.align	4
.nv.constant0._Z14modulateKernelPfS_i:
	.zero		916


//--------------------- SYMBOLS --------------------------

	.type		.nv.reservedSmem.offset0,@object
	.size		.nv.reservedSmem.offset0,0x4
